//
// Generated by NVIDIA NVVM Compiler
//
// Compiler Build ID: CL-36424714
// Cuda compilation tools, release 13.0, V13.0.88
// Based on NVVM 20.0.0
//

.version 9.0
.target sm_100
.address_size 64

	// .globl	_Z11naiveConv2dPfS_S_iiiiii

.visible .entry _Z11naiveConv2dPfS_S_iiiiii(
	.param .u64 .ptr .align 1 _Z11naiveConv2dPfS_S_iiiiii_param_0,
	.param .u64 .ptr .align 1 _Z11naiveConv2dPfS_S_iiiiii_param_1,
	.param .u64 .ptr .align 1 _Z11naiveConv2dPfS_S_iiiiii_param_2,
	.param .u32 _Z11naiveConv2dPfS_S_iiiiii_param_3,
	.param .u32 _Z11naiveConv2dPfS_S_iiiiii_param_4,
	.param .u32 _Z11naiveConv2dPfS_S_iiiiii_param_5,
	.param .u32 _Z11naiveConv2dPfS_S_iiiiii_param_6,
	.param .u32 _Z11naiveConv2dPfS_S_iiiiii_param_7,
	.param .u32 _Z11naiveConv2dPfS_S_iiiiii_param_8
)
{
	.reg .pred 	%p<97>;
	.reg .b32 	%r<103>;
	.reg .b32 	%f<103>;
	.reg .b64 	%rd<26>;

	ld.param.u64 	%rd10, [_Z11naiveConv2dPfS_S_iiiiii_param_0];
	ld.param.u64 	%rd11, [_Z11naiveConv2dPfS_S_iiiiii_param_1];
	ld.param.u32 	%r40, [_Z11naiveConv2dPfS_S_iiiiii_param_3];
	ld.param.u32 	%r45, [_Z11naiveConv2dPfS_S_iiiiii_param_4];
	ld.param.u32 	%r42, [_Z11naiveConv2dPfS_S_iiiiii_param_5];
	ld.param.u32 	%r43, [_Z11naiveConv2dPfS_S_iiiiii_param_6];
	ld.param.u32 	%r44, [_Z11naiveConv2dPfS_S_iiiiii_param_7];
	ld.param.u32 	%r46, [_Z11naiveConv2dPfS_S_iiiiii_param_8];
	cvta.to.global.u64 	%rd1, %rd11;
	cvta.to.global.u64 	%rd2, %rd10;
	mov.u32 	%r47, %ctaid.x;
	mov.u32 	%r48, %ntid.x;
	mov.u32 	%r49, %tid.x;
	mad.lo.s32 	%r1, %r47, %r48, %r49;
	mov.u32 	%r50, %ctaid.y;
	mov.u32 	%r51, %ntid.y;
	mov.u32 	%r52, %tid.y;
	mad.lo.s32 	%r53, %r50, %r51, %r52;
	mov.u32 	%r54, %ctaid.z;
	div.u32 	%r4, %r54, %r43;
	mul.lo.s32 	%r55, %r4, %r43;
	sub.s32 	%r3, %r54, %r55;
	setp.ge.s32 	%p2, %r1, %r40;
	setp.ge.s32 	%p3, %r53, %r45;
	or.pred  	%p4, %p2, %p3;
	setp.ge.s32 	%p5, %r3, %r43;
	or.pred  	%p6, %p4, %p5;
	setp.ge.s32 	%p7, %r4, %r46;
	or.pred  	%p8, %p6, %p7;
	mov.f32 	%f101, 0f00000000;
	@%p8 bra 	$L__BB0_49;
	shr.u32 	%r56, %r44, 31;
	add.s32 	%r57, %r44, %r56;
	shr.s32 	%r5, %r57, 1;
	setp.lt.s32 	%p9, %r42, 1;
	@%p9 bra 	$L__BB0_48;
	neg.s32 	%r6, %r5;
	setp.lt.s32 	%p10, %r44, -1;
	@%p10 bra 	$L__BB0_48;
	abs.s32 	%r7, %r5;
	add.s32 	%r8, %r5, %r7;
	add.s32 	%r59, %r8, 1;
	and.b32  	%r9, %r59, 7;
	mul.lo.s32 	%r10, %r3, %r42;
	mul.lo.s32 	%r11, %r4, %r42;
	mov.f32 	%f101, 0f00000000;
	mov.b32 	%r94, 0;
$L__BB0_4:
	add.s32 	%r60, %r94, %r11;
	mul.lo.s32 	%r13, %r60, %r45;
	add.s32 	%r61, %r94, %r10;
	mad.lo.s32 	%r14, %r61, %r44, %r5;
	mov.u32 	%r95, %r6;
$L__BB0_5:
	mov.u32 	%r15, %r95;
	setp.lt.u32 	%p11, %r8, 7;
	add.s32 	%r62, %r15, %r53;
	setp.gt.s32 	%p12, %r62, -1;
	setp.lt.s32 	%p13, %r62, %r45;
	and.pred  	%p1, %p12, %p13;
	add.s32 	%r63, %r62, %r13;
	mul.lo.s32 	%r16, %r63, %r40;
	add.s32 	%r64, %r14, %r15;
	mad.lo.s32 	%r17, %r64, %r44, %r5;
	mov.u32 	%r101, %r6;
	@%p11 bra 	$L__BB0_25;
	add.s32 	%r65, %r8, 1;
	and.b32  	%r66, %r65, -8;
	neg.s32 	%r97, %r66;
	sub.s32 	%r98, 3, %r5;
	sub.s32 	%r96, %r1, %r5;
	mov.u32 	%r99, %r6;
$L__BB0_7:
	.pragma "nounroll";
	add.s32 	%r67, %r99, %r1;
	setp.gt.s32 	%p14, %r96, -1;
	setp.lt.s32 	%p15, %r96, %r40;
	and.pred  	%p16, %p14, %p15;
	and.pred  	%p17, %p16, %p1;
	add.s32 	%r68, %r67, %r16;
	mul.wide.s32 	%rd12, %r68, 4;
	add.s64 	%rd3, %rd2, %rd12;
	add.s32 	%r69, %r17, %r99;
	mul.wide.s32 	%rd13, %r69, 4;
	add.s64 	%rd4, %rd1, %rd13;
	not.pred 	%p18, %p17;
	@%p18 bra 	$L__BB0_9;
	ld.global.f32 	%f45, [%rd3];
	ld.global.f32 	%f46, [%rd4];
	fma.rn.f32 	%f101, %f45, %f46, %f101;
$L__BB0_9:
	add.s32 	%r70, %r96, 1;
	setp.gt.s32 	%p19, %r70, -1;
	setp.lt.s32 	%p20, %r70, %r40;
	and.pred  	%p21, %p19, %p20;
	and.pred  	%p22, %p21, %p1;
	not.pred 	%p23, %p22;
	@%p23 bra 	$L__BB0_11;
	ld.global.f32 	%f47, [%rd3+4];
	ld.global.f32 	%f48, [%rd4+4];
	fma.rn.f32 	%f101, %f47, %f48, %f101;
$L__BB0_11:
	add.s32 	%r71, %r96, 2;
	setp.gt.s32 	%p24, %r71, -1;
	setp.lt.s32 	%p25, %r71, %r40;
	and.pred  	%p26, %p24, %p25;
	and.pred  	%p27, %p26, %p1;
	not.pred 	%p28, %p27;
	@%p28 bra 	$L__BB0_13;
	ld.global.f32 	%f49, [%rd3+8];
	ld.global.f32 	%f50, [%rd4+8];
	fma.rn.f32 	%f101, %f49, %f50, %f101;
$L__BB0_13:
	add.s32 	%r72, %r96, 3;
	setp.gt.s32 	%p29, %r72, -1;
	setp.lt.s32 	%p30, %r72, %r40;
	and.pred  	%p31, %p29, %p30;
	and.pred  	%p32, %p31, %p1;
	not.pred 	%p33, %p32;
	@%p33 bra 	$L__BB0_15;
	ld.global.f32 	%f51, [%rd3+12];
	ld.global.f32 	%f52, [%rd4+12];
	fma.rn.f32 	%f101, %f51, %f52, %f101;
$L__BB0_15:
	add.s32 	%r73, %r96, 4;
	setp.gt.s32 	%p34, %r73, -1;
	setp.lt.s32 	%p35, %r73, %r40;
	and.pred  	%p36, %p34, %p35;
	and.pred  	%p37, %p36, %p1;
	not.pred 	%p38, %p37;
	@%p38 bra 	$L__BB0_17;
	ld.global.f32 	%f53, [%rd3+16];
	ld.global.f32 	%f54, [%rd4+16];
	fma.rn.f32 	%f101, %f53, %f54, %f101;
$L__BB0_17:
	add.s32 	%r74, %r96, 5;
	setp.gt.s32 	%p39, %r74, -1;
	setp.lt.s32 	%p40, %r74, %r40;
	and.pred  	%p41, %p39, %p40;
	and.pred  	%p42, %p41, %p1;
	not.pred 	%p43, %p42;
	@%p43 bra 	$L__BB0_19;
	ld.global.f32 	%f55, [%rd3+20];
	ld.global.f32 	%f56, [%rd4+20];
	fma.rn.f32 	%f101, %f55, %f56, %f101;
$L__BB0_19:
	add.s32 	%r75, %r96, 6;
	setp.gt.s32 	%p44, %r75, -1;
	setp.lt.s32 	%p45, %r75, %r40;
	and.pred  	%p46, %p44, %p45;
	and.pred  	%p47, %p46, %p1;
	not.pred 	%p48, %p47;
	@%p48 bra 	$L__BB0_21;
	ld.global.f32 	%f57, [%rd3+24];
	ld.global.f32 	%f58, [%rd4+24];
	fma.rn.f32 	%f101, %f57, %f58, %f101;
$L__BB0_21:
	add.s32 	%r76, %r96, 7;
	setp.gt.s32 	%p49, %r76, -1;
	setp.lt.s32 	%p50, %r76, %r40;
	and.pred  	%p51, %p49, %p50;
	and.pred  	%p52, %p51, %p1;
	not.pred 	%p53, %p52;
	@%p53 bra 	$L__BB0_23;
	ld.global.f32 	%f59, [%rd3+28];
	ld.global.f32 	%f60, [%rd4+28];
	fma.rn.f32 	%f101, %f59, %f60, %f101;
$L__BB0_23:
	add.s32 	%r99, %r99, 8;
	add.s32 	%r98, %r98, 8;
	add.s32 	%r97, %r97, 8;
	add.s32 	%r96, %r96, 8;
	setp.ne.s32 	%p54, %r97, 0;
	@%p54 bra 	$L__BB0_7;
	add.s32 	%r101, %r98, -3;
$L__BB0_25:
	setp.eq.s32 	%p55, %r9, 0;
	@%p55 bra 	$L__BB0_46;
	add.s32 	%r77, %r9, -1;
	setp.lt.u32 	%p56, %r77, 3;
	@%p56 bra 	$L__BB0_36;
	add.s32 	%r31, %r101, %r1;
	setp.gt.s32 	%p57, %r31, -1;
	setp.lt.s32 	%p58, %r31, %r40;
	and.pred  	%p59, %p57, %p58;
	and.pred  	%p60, %p59, %p1;
	add.s32 	%r78, %r31, %r16;
	mul.wide.s32 	%rd14, %r78, 4;
	add.s64 	%rd5, %rd2, %rd14;
	add.s32 	%r79, %r17, %r101;
	mul.wide.s32 	%rd15, %r79, 4;
	add.s64 	%rd6, %rd1, %rd15;
	not.pred 	%p61, %p60;
	@%p61 bra 	$L__BB0_29;
	ld.global.f32 	%f62, [%rd5];
	ld.global.f32 	%f63, [%rd6];
	fma.rn.f32 	%f101, %f62, %f63, %f101;
$L__BB0_29:
	add.s32 	%r80, %r31, 1;
	setp.gt.s32 	%p62, %r80, -1;
	setp.lt.s32 	%p63, %r80, %r40;
	and.pred  	%p64, %p62, %p63;
	and.pred  	%p65, %p64, %p1;
	not.pred 	%p66, %p65;
	@%p66 bra 	$L__BB0_31;
	ld.global.f32 	%f64, [%rd5+4];
	ld.global.f32 	%f65, [%rd6+4];
	fma.rn.f32 	%f101, %f64, %f65, %f101;
$L__BB0_31:
	add.s32 	%r81, %r31, 2;
	setp.gt.s32 	%p67, %r81, -1;
	setp.lt.s32 	%p68, %r81, %r40;
	and.pred  	%p69, %p67, %p68;
	and.pred  	%p70, %p69, %p1;
	not.pred 	%p71, %p70;
	@%p71 bra 	$L__BB0_33;
	ld.global.f32 	%f66, [%rd5+8];
	ld.global.f32 	%f67, [%rd6+8];
	fma.rn.f32 	%f101, %f66, %f67, %f101;
$L__BB0_33:
	add.s32 	%r82, %r31, 3;
	setp.gt.s32 	%p72, %r82, -1;
	setp.lt.s32 	%p73, %r82, %r40;
	and.pred  	%p74, %p72, %p73;
	and.pred  	%p75, %p74, %p1;
	not.pred 	%p76, %p75;
	@%p76 bra 	$L__BB0_35;
	ld.global.f32 	%f68, [%rd5+12];
	ld.global.f32 	%f69, [%rd6+12];
	fma.rn.f32 	%f101, %f68, %f69, %f101;
$L__BB0_35:
	add.s32 	%r101, %r101, 4;
$L__BB0_36:
	add.s32 	%r84, %r8, 1;
	and.b32  	%r83, %r84, 3;
	setp.eq.s32 	%p77, %r83, 0;
	@%p77 bra 	$L__BB0_46;
	setp.eq.s32 	%p78, %r83, 1;
	@%p78 bra 	$L__BB0_43;
	add.s32 	%r34, %r101, %r1;
	setp.gt.s32 	%p79, %r34, -1;
	setp.lt.s32 	%p80, %r34, %r40;
	and.pred  	%p81, %p79, %p80;
	and.pred  	%p82, %p81, %p1;
	add.s32 	%r85, %r34, %r16;
	mul.wide.s32 	%rd16, %r85, 4;
	add.s64 	%rd7, %rd2, %rd16;
	add.s32 	%r86, %r17, %r101;
	mul.wide.s32 	%rd17, %r86, 4;
	add.s64 	%rd8, %rd1, %rd17;
	not.pred 	%p83, %p82;
	@%p83 bra 	$L__BB0_40;
	ld.global.f32 	%f71, [%rd7];
	ld.global.f32 	%f72, [%rd8];
	fma.rn.f32 	%f101, %f71, %f72, %f101;
$L__BB0_40:
	add.s32 	%r87, %r34, 1;
	setp.gt.s32 	%p84, %r87, -1;
	setp.lt.s32 	%p85, %r87, %r40;
	and.pred  	%p86, %p84, %p85;
	and.pred  	%p87, %p86, %p1;
	not.pred 	%p88, %p87;
	@%p88 bra 	$L__BB0_42;
	ld.global.f32 	%f73, [%rd7+4];
	ld.global.f32 	%f74, [%rd8+4];
	fma.rn.f32 	%f101, %f73, %f74, %f101;
$L__BB0_42:
	add.s32 	%r101, %r101, 2;
$L__BB0_43:
	and.b32  	%r88, %r8, 1;
	setp.eq.b32 	%p89, %r88, 1;
	@%p89 bra 	$L__BB0_46;
	add.s32 	%r37, %r101, %r1;
	setp.gt.s32 	%p90, %r37, -1;
	setp.lt.s32 	%p91, %r37, %r40;
	and.pred  	%p92, %p90, %p91;
	and.pred  	%p93, %p92, %p1;
	not.pred 	%p94, %p93;
	@%p94 bra 	$L__BB0_46;
	add.s32 	%r89, %r37, %r16;
	add.s32 	%r90, %r17, %r101;
	mul.wide.s32 	%rd18, %r89, 4;
	add.s64 	%rd19, %rd2, %rd18;
	ld.global.f32 	%f75, [%rd19];
	mul.wide.s32 	%rd20, %r90, 4;
	add.s64 	%rd21, %rd1, %rd20;
	ld.global.f32 	%f76, [%rd21];
	fma.rn.f32 	%f101, %f75, %f76, %f101;
$L__BB0_46:
	add.s32 	%r95, %r15, 1;
	setp.ne.s32 	%p95, %r15, %r7;
	@%p95 bra 	$L__BB0_5;
	add.s32 	%r94, %r94, 1;
	setp.ne.s32 	%p96, %r94, %r42;
	@%p96 bra 	$L__BB0_4;
$L__BB0_48:
	ld.param.u64 	%rd25, [_Z11naiveConv2dPfS_S_iiiiii_param_2];
	mad.lo.s32 	%r91, %r4, %r43, %r3;
	mad.lo.s32 	%r92, %r91, %r45, %r53;
	mad.lo.s32 	%r93, %r92, %r40, %r1;
	cvta.to.global.u64 	%rd22, %rd25;
	mul.wide.s32 	%rd23, %r93, 4;
	add.s64 	%rd24, %rd22, %rd23;
	st.global.f32 	[%rd24], %f101;
$L__BB0_49:
	ret;

}


// ===== COMPILED SASS (sm_100) =====

	.target	sm_100

	.elftype	@"ET_EXEC"


//--------------------- .note.nv.tkinfo           --------------------------
	.section	.note.nv.tkinfo,"",@"SHT_NOTE"
	.sectionflags	@"SHF_NOTE_NV_TKINFO"
	.tkinfo
        /*0018*/ 	.word	0x00000002
        /*0030*/ 	.string	""
        /*0030*/ 	.string	"ptxas"
        /*0030*/ 	.string	"Cuda compilation tools, release 13.0, V13.0.88"
        /*0030*/ 	.string	"Build cuda_13.0.r13.0/compiler.36424714_0"
        /*0030*/ 	.string	"-arch sm_100 -m 64 "



//--------------------- .note.nv.cuinfo           --------------------------
	.section	.note.nv.cuinfo,"",@"SHT_NOTE"
	.sectionflags	@"SHF_NOTE_NV_CUINFO"
        /*0018*/ 	.short	0x0002
        /*001a*/ 	.short	0x0064
        /*001c*/ 	.short	0x0082
	.zero		2


//--------------------- .nv.info                  --------------------------
	.section	.nv.info,"",@"SHT_CUDA_INFO"
	.align	4


	//----- nvinfo : EIATTR_REGCOUNT
	.align		4
        /*0000*/ 	.byte	0x04, 0x2f
        /*0002*/ 	.short	(.L_1 - .L_0)
	.align		4
.L_0:
        /*0004*/ 	.word	index@(_Z11naiveConv2dPfS_S_iiiiii)
        /*0008*/ 	.word	0x0000001f


	//----- nvinfo : EIATTR_FRAME_SIZE
	.align		4
.L_1:
        /*000c*/ 	.byte	0x04, 0x11
        /*000e*/ 	.short	(.L_3 - .L_2)
	.align		4
.L_2:
        /*0010*/ 	.word	index@(_Z11naiveConv2dPfS_S_iiiiii)
        /*0014*/ 	.word	0x00000000


	//----- nvinfo : EIATTR_MIN_STACK_SIZE
	.align		4
.L_3:
        /*0018*/ 	.byte	0x04, 0x12
        /*001a*/ 	.short	(.L_5 - .L_4)
	.align		4
.L_4:
        /*001c*/ 	.word	index@(_Z11naiveConv2dPfS_S_iiiiii)
        /*0020*/ 	.word	0x00000000
.L_5:


//--------------------- .nv.compat                --------------------------
	.section	.nv.compat,"",@"SHT_CUDA_COMPAT_INFO"
	.align	4
        /*0000*/ 	.byte	0x02, 0x09, 0x00, 0x00, 0x02, 0x02, 0x01, 0x00, 0x02, 0x05, 0x05, 0x00, 0x03, 0x07, 0x01, 0x01
        /*0010*/ 	.byte	0x02, 0x03, 0x00, 0x00, 0x02, 0x06, 0x01, 0x00, 0x04, 0x0b, 0x08, 0x00, 0x09, 0x00, 0x00, 0x00
        /*0020*/ 	.byte	0x00, 0x00, 0x00, 0x00


//--------------------- .nv.info._Z11naiveConv2dPfS_S_iiiiii --------------------------
	.section	.nv.info._Z11naiveConv2dPfS_S_iiiiii,"",@"SHT_CUDA_INFO"
	.sectionflags	@""
	.align	4


	//----- nvinfo : EIATTR_CUDA_API_VERSION
	.align		4
        /*0000*/ 	.byte	0x04, 0x37
        /*0002*/ 	.short	(.L_7 - .L_6)
.L_6:
        /*0004*/ 	.word	0x00000082


	//----- nvinfo : EIATTR_KPARAM_INFO
	.align		4
.L_7:
        /*0008*/ 	.byte	0x04, 0x17
        /*000a*/ 	.short	(.L_9 - .L_8)
.L_8:
        /*000c*/ 	.word	0x00000000
        /*0010*/ 	.short	0x0008
        /*0012*/ 	.short	0x002c
        /*0014*/ 	.byte	0x00, 0xf0, 0x11, 0x00


	//----- nvinfo : EIATTR_KPARAM_INFO
	.align		4
.L_9:
        /*0018*/ 	.byte	0x04, 0x17
        /*001a*/ 	.short	(.L_11 - .L_10)
.L_10:
        /*001c*/ 	.word	0x00000000
        /*0020*/ 	.short	0x0007
        /*0022*/ 	.short	0x0028
        /*0024*/ 	.byte	0x00, 0xf0, 0x11, 0x00


	//----- nvinfo : EIATTR_KPARAM_INFO
	.align		4
.L_11:
        /*0028*/ 	.byte	0x04, 0x17
        /*002a*/ 	.short	(.L_13 - .L_12)
.L_12:
        /*002c*/ 	.word	0x00000000
        /*0030*/ 	.short	0x0006
        /*0032*/ 	.short	0x0024
        /*0034*/ 	.byte	0x00, 0xf0, 0x11, 0x00


	//----- nvinfo : EIATTR_KPARAM_INFO
	.align		4
.L_13:
        /*0038*/ 	.byte	0x04, 0x17
        /*003a*/ 	.short	(.L_15 - .L_14)
.L_14:
        /*003c*/ 	.word	0x00000000
        /*0040*/ 	.short	0x0005
        /*0042*/ 	.short	0x0020
        /*0044*/ 	.byte	0x00, 0xf0, 0x11, 0x00


	//----- nvinfo : EIATTR_KPARAM_INFO
	.align		4
.L_15:
        /*0048*/ 	.byte	0x04, 0x17
        /*004a*/ 	.short	(.L_17 - .L_16)
.L_16:
        /*004c*/ 	.word	0x00000000
        /*0050*/ 	.short	0x0004
        /*0052*/ 	.short	0x001c
        /*0054*/ 	.byte	0x00, 0xf0, 0x11, 0x00


	//----- nvinfo : EIATTR_KPARAM_INFO
	.align		4
.L_17:
        /*0058*/ 	.byte	0x04, 0x17
        /*005a*/ 	.short	(.L_19 - .L_18)
.L_18:
        /*005c*/ 	.word	0x00000000
        /*0060*/ 	.short	0x0003
        /*0062*/ 	.short	0x0018
        /*0064*/ 	.byte	0x00, 0xf0, 0x11, 0x00


	//----- nvinfo : EIATTR_KPARAM_INFO
	.align		4
.L_19:
        /*0068*/ 	.byte	0x04, 0x17
        /*006a*/ 	.short	(.L_21 - .L_20)
.L_20:
        /*006c*/ 	.word	0x00000000
        /*0070*/ 	.short	0x0002
        /*0072*/ 	.short	0x0010
        /*0074*/ 	.byte	0x00, 0xf5, 0x21, 0x00


	//----- nvinfo : EIATTR_KPARAM_INFO
	.align		4
.L_21:
        /*0078*/ 	.byte	0x04, 0x17
        /*007a*/ 	.short	(.L_23 - .L_22)
.L_22:
        /*007c*/ 	.word	0x00000000
        /*0080*/ 	.short	0x0001
        /*0082*/ 	.short	0x0008
        /*0084*/ 	.byte	0x00, 0xf5, 0x21, 0x00


	//----- nvinfo : EIATTR_KPARAM_INFO
	.align		4
.L_23:
        /*0088*/ 	.byte	0x04, 0x17
        /*008a*/ 	.short	(.L_25 - .L_24)
.L_24:
        /*008c*/ 	.word	0x00000000
        /*0090*/ 	.short	0x0000
        /*0092*/ 	.short	0x0000
        /*0094*/ 	.byte	0x00, 0xf5, 0x21, 0x00


	//----- nvinfo : EIATTR_SPARSE_MMA_MASK
	.align		4
.L_25:
        /*0098*/ 	.byte	0x03, 0x50
        /*009a*/ 	.short	0x0000


	//----- nvinfo : EIATTR_MAXREG_COUNT
	.align		4
        /*009c*/ 	.byte	0x03, 0x1b
        /*009e*/ 	.short	0x00ff


	//----- nvinfo : EIATTR_MERCURY_ISA_VERSION
	.align		4
        /*00a0*/ 	.byte	0x03, 0x5f
        /*00a2*/ 	.short	0x0101


	//----- nvinfo : EIATTR_VRC_CTA_INIT_COUNT
	.align		4
        /*00a4*/ 	.byte	0x02, 0x4a
	.zero		1
	.zero		1


	//----- nvinfo : EIATTR_EXIT_INSTR_OFFSETS
	.align		4
        /*00a8*/ 	.byte	0x04, 0x1c
        /*00aa*/ 	.short	(.L_27 - .L_26)


	//   ....[0]....
.L_26:
        /*00ac*/ 	.word	0x00000250


	//   ....[1]....
        /*00b0*/ 	.word	0x00000fa0


	//----- nvinfo : EIATTR_CRS_STACK_SIZE
	.align		4
.L_27:
        /*00b4*/ 	.byte	0x04, 0x1e
        /*00b6*/ 	.short	(.L_29 - .L_28)
.L_28:
        /*00b8*/ 	.word	0x00000000


	//----- nvinfo : EIATTR_CBANK_PARAM_SIZE
	.align		4
.L_29:
        /*00bc*/ 	.byte	0x03, 0x19
        /*00be*/ 	.short	0x0030


	//----- nvinfo : EIATTR_PARAM_CBANK
	.align		4
        /*00c0*/ 	.byte	0x04, 0x0a
        /*00c2*/ 	.short	(.L_31 - .L_30)
	.align		4
.L_30:
        /*00c4*/ 	.word	index@(.nv.constant0._Z11naiveConv2dPfS_S_iiiiii)
        /*00c8*/ 	.short	0x0380
        /*00ca*/ 	.short	0x0030


	//----- nvinfo : EIATTR_SW_WAR
	.align		4
.L_31:
        /*00cc*/ 	.byte	0x04, 0x36
        /*00ce*/ 	.short	(.L_33 - .L_32)
.L_32:
        /*00d0*/ 	.word	0x00000008
.L_33:


//--------------------- .nv.callgraph             --------------------------
	.section	.nv.callgraph,"",@"SHT_CUDA_CALLGRAPH"
	.align	4
	.sectionentsize	8
	.align		4
        /*0000*/ 	.word	0x00000000
	.align		4
        /*0004*/ 	.word	0xffffffff
	.align		4
        /*0008*/ 	.word	0x00000000
	.align		4
        /*000c*/ 	.word	0xfffffffe
	.align		4
        /*0010*/ 	.word	0x00000000
	.align		4
        /*0014*/ 	.word	0xfffffffd
	.align		4
        /*0018*/ 	.word	0x00000000
	.align		4
        /*001c*/ 	.word	0xfffffffc


//--------------------- .text._Z11naiveConv2dPfS_S_iiiiii --------------------------
	.section	.text._Z11naiveConv2dPfS_S_iiiiii,"ax",@progbits
	.align	128
        .global         _Z11naiveConv2dPfS_S_iiiiii
        .type           _Z11naiveConv2dPfS_S_iiiiii,@function
        .size           _Z11naiveConv2dPfS_S_iiiiii,(.L_x_10 - _Z11naiveConv2dPfS_S_iiiiii)
        .other          _Z11naiveConv2dPfS_S_iiiiii,@"STO_CUDA_ENTRY STV_DEFAULT"
_Z11naiveConv2dPfS_S_iiiiii:
.text._Z11naiveConv2dPfS_S_iiiiii:
[----:B------:R-:W-:Y:S08]  /*0000*/  LDC R1, c[0x0][0x37c] ;  /* 0x0000df00ff017b82 */ /* 0x000ff00000000800 */
[----:B------:R-:W0:Y:S01]  /*0010*/  LDC R6, c[0x0][0x3a4] ;  /* 0x0000e900ff067b82 */ /* 0x000e220000000800 */
[----:B------:R-:W1:Y:S01]  /*0020*/  S2R R7, SR_TID.Y ;  /* 0x0000000000077919 */ /* 0x000e620000002200 */
[----:B------:R-:W2:Y:S01]  /*0030*/  LDCU.64 UR8, c[0x0][0x398] ;  /* 0x00007300ff0877ac */ /* 0x000ea20008000a00 */
[----:B------:R-:W3:Y:S05]  /*0040*/  LDCU UR7, c[0x0][0x3ac] ;  /* 0x00007580ff0777ac */ /* 0x000eea0008000800 */
[----:B------:R-:W4:Y:S08]  /*0050*/  S2UR UR6, SR_CTAID.Z ;  /* 0x00000000000679c3 */ /* 0x000f300000002700 */
[----:B------:R-:W1:Y:S01]  /*0060*/  S2UR UR5, SR_CTAID.Y ;  /* 0x00000000000579c3 */ /* 0x000e620000002600 */
[----:B0-----:R-:W0:Y:S07]  /*0070*/  I2F.U32.RP R4, R6 ;  /* 0x0000000600047306 */ /* 0x001e2e0000209000 */
[----:B------:R-:W5:Y:S01]  /*0080*/  S2UR UR4, SR_CTAID.X ;  /* 0x00000000000479c3 */ /* 0x000f620000002500 */
[----:B------:R-:W-:Y:S01]  /*0090*/  ISETP.NE.U32.AND P2, PT, R6, RZ, PT ;  /* 0x000000ff0600720c */ /* 0x000fe20003f45070 */
[----:B0-----:R-:W0:Y:S02]  /*00a0*/  MUFU.RCP R4, R4 ;  /* 0x0000000400047308 */ /* 0x001e240000001000 */
[----:B0-----:R-:W-:-:S04]  /*00b0*/  VIADD R2, R4, 0xffffffe ;  /* 0x0ffffffe04027836 */ /* 0x001fc80000000000 */
[----:B------:R-:W5:Y:S02]  /*00c0*/  LDC R4, c[0x0][0x360] ;  /* 0x0000d800ff047b82 */ /* 0x000f640000000800 */
[----:B------:R0:W2:Y:S02]  /*00d0*/  F2I.FTZ.U32.TRUNC.NTZ R3, R2 ;  /* 0x0000000200037305 */ /* 0x0000a4000021f000 */
[----:B0-----:R-:W-:Y:S02]  /*00e0*/  IMAD.MOV.U32 R2, RZ, RZ, RZ ;  /* 0x000000ffff027224 */ /* 0x001fe400078e00ff */
[----:B--2---:R-:W-:-:S04]  /*00f0*/  IMAD.MOV R5, RZ, RZ, -R3 ;  /* 0x000000ffff057224 */ /* 0x004fc800078e0a03 */
[----:B------:R-:W-:-:S04]  /*0100*/  IMAD R5, R5, R6, RZ ;  /* 0x0000000605057224 */ /* 0x000fc800078e02ff */
[----:B------:R-:W-:Y:S02]  /*0110*/  IMAD.HI.U32 R0, R3, R5, R2 ;  /* 0x0000000503007227 */ /* 0x000fe400078e0002 */
[----:B------:R-:W5:Y:S01]  /*0120*/  S2R R5, SR_TID.X ;  /* 0x0000000000057919 */ /* 0x000f620000002100 */
[----:B------:R-:W1:Y:S03]  /*0130*/  LDC R2, c[0x0][0x364] ;  /* 0x0000d900ff027b82 */ /* 0x000e660000000800 */
[----:B----4-:R-:W-:-:S04]  /*0140*/  IMAD.HI.U32 R0, R0, UR6, RZ ;  /* 0x0000000600007c27 */ /* 0x010fc8000f8e00ff */
[----:B------:R-:W-:-:S04]  /*0150*/  IMAD.MOV R3, RZ, RZ, -R0 ;  /* 0x000000ffff037224 */ /* 0x000fc800078e0a00 */
[----:B------:R-:W-:-:S05]  /*0160*/  IMAD R3, R6, R3, UR6 ;  /* 0x0000000606037e24 */ /* 0x000fca000f8e0203 */
[----:B------:R-:W-:Y:S01]  /*0170*/  ISETP.GE.U32.AND P0, PT, R3, R6, PT ;  /* 0x000000060300720c */ /* 0x000fe20003f06070 */
[----:B-1----:R-:W-:-:S12]  /*0180*/  IMAD R2, R2, UR5, R7 ;  /* 0x0000000502027c24 */ /* 0x002fd8000f8e0207 */
[-C--:B------:R-:W-:Y:S01]  /*0190*/  @P0 IADD3 R3, PT, PT, R3, -R6.reuse, RZ ;  /* 0x8000000603030210 */ /* 0x080fe20007ffe0ff */
[----:B------:R-:W-:Y:S01]  /*01a0*/  @P0 VIADD R0, R0, 0x1 ;  /* 0x0000000100000836 */ /* 0x000fe20000000000 */
[----:B------:R-:W-:Y:S02]  /*01b0*/  ISETP.GE.AND P0, PT, R2, UR9, PT ;  /* 0x0000000902007c0c */ /* 0x000fe4000bf06270 */
[----:B------:R-:W-:Y:S01]  /*01c0*/  ISETP.GE.U32.AND P1, PT, R3, R6, PT ;  /* 0x000000060300720c */ /* 0x000fe20003f26070 */
[----:B-----5:R-:W-:-:S05]  /*01d0*/  IMAD R3, R4, UR4, R5 ;  /* 0x0000000404037c24 */ /* 0x020fca000f8e0205 */
[----:B------:R-:W-:-:S07]  /*01e0*/  ISETP.GE.OR P0, PT, R3, UR8, P0 ;  /* 0x0000000803007c0c */ /* 0x000fce0008706670 */
[----:B------:R-:W-:Y:S01]  /*01f0*/  @P1 VIADD R0, R0, 0x1 ;  /* 0x0000000100001836 */ /* 0x000fe20000000000 */
[----:B------:R-:W-:-:S05]  /*0200*/  @!P2 LOP3.LUT R0, RZ, R6, RZ, 0x33, !PT ;  /* 0x00000006ff00a212 */ /* 0x000fca00078e33ff */
[----:B------:R-:W-:-:S04]  /*0210*/  IMAD.MOV R7, RZ, RZ, -R0 ;  /* 0x000000ffff077224 */ /* 0x000fc800078e0a00 */
[----:B------:R-:W-:-:S05]  /*0220*/  IMAD R5, R6, R7, UR6 ;  /* 0x0000000606057e24 */ /* 0x000fca000f8e0207 */
[----:B------:R-:W-:-:S04]  /*0230*/  ISETP.GE.OR P0, PT, R5, R6, P0 ;  /* 0x000000060500720c */ /* 0x000fc80000706670 */
[----:B---3--:R-:W-:-:S13]  /*0240*/  ISETP.GE.OR P0, PT, R0, UR7, P0 ;  /* 0x0000000700007c0c */ /* 0x008fda0008706670 */
[----:B------:R-:W-:Y:S05]  /*0250*/  @P0 EXIT ;  /* 0x000000000000094d */ /* 0x000fea0003800000 */
[----:B------:R-:W0:Y:S01]  /*0260*/  LDC R6, c[0x0][0x3a8] ;  /* 0x0000ea00ff067b82 */ /* 0x000e220000000800 */
[----:B------:R-:W1:Y:S07]  /*0270*/  LDCU.64 UR6, c[0x0][0x358] ;  /* 0x00006b00ff0677ac */ /* 0x000e6e0008000a00 */
[----:B------:R-:W2:Y:S01]  /*0280*/  LDC R4, c[0x0][0x3a0] ;  /* 0x0000e800ff047b82 */ /* 0x000ea20000000800 */
[C---:B0-----:R-:W-:Y:S02]  /*0290*/  ISETP.GE.AND P0, PT, R6.reuse, -0x1, PT ;  /* 0xffffffff0600780c */ /* 0x041fe40003f06270 */
[----:B------:R-:W-:-:S02]  /*02a0*/  LEA.HI R6, R6, R6, RZ, 0x1 ;  /* 0x0000000606067211 */ /* 0x000fc400078f08ff */
[----:B--2---:R-:W-:Y:S01]  /*02b0*/  ISETP.LT.OR P0, PT, R4, 0x1, !P0 ;  /* 0x000000010400780c */ /* 0x004fe20004701670 */
[----:B------:R-:W-:-:S12]  /*02c0*/  IMAD.MOV.U32 R4, RZ, RZ, RZ ;  /* 0x000000ffff047224 */ /* 0x000fd800078e00ff */
[----:B-1----:R-:W-:Y:S05]  /*02d0*/  @P0 BRA `(.L_x_0) ;  /* 0x0000000c00100947 */ /* 0x002fea0003800000 */
[----:B------:R-:W-:Y:S01]  /*02e0*/  SHF.R.S32.HI R6, RZ, 0x1, R6 ;  /* 0x00000001ff067819 */ /* 0x000fe20000011406 */
[----:B------:R-:W-:Y:S01]  /*02f0*/  IMAD.MOV.U32 R4, RZ, RZ, RZ ;  /* 0x000000ffff047224 */ /* 0x000fe200078e00ff */
[----:B------:R-:W-:Y:S02]  /*0300*/  UMOV UR4, URZ ;  /* 0x000000ff00047c82 */ /* 0x000fe40008000000 */
[----:B------:R-:W-:Y:S01]  /*0310*/  IABS R7, R6 ;  /* 0x0000000600077213 */ /* 0x000fe20000000000 */
[----:B------:R-:W-:-:S03]  /*0320*/  IMAD.MOV R8, RZ, RZ, -R6 ;  /* 0x000000ffff087224 */ /* 0x000fc600078e0a06 */
[----:B------:R-:W-:-:S05]  /*0330*/  IADD3 R7, PT, PT, R6, R7, RZ ;  /* 0x0000000706077210 */ /* 0x000fca0007ffe0ff */
[----:B------:R-:W-:-:S05]  /*0340*/  VIADD R9, R7, 0x1 ;  /* 0x0000000107097836 */ /* 0x000fca0000000000 */
[----:B------:R-:W-:-:S07]  /*0350*/  LOP3.LUT R9, R9, 0x7, RZ, 0xc0, !PT ;  /* 0x0000000709097812 */ /* 0x000fce00078ec0ff */
.L_x_8:
[----:B------:R-:W0:Y:S01]  /*0360*/  LDC R11, c[0x0][0x3a0] ;  /* 0x0000e800ff0b7b82 */ /* 0x000e220000000800 */
[----:B------:R-:W1:Y:S01]  /*0370*/  LDCU UR5, c[0x0][0x3a8] ;  /* 0x00007500ff0577ac */ /* 0x000e620008000800 */
[-C--:B0-----:R-:W-:Y:S02]  /*0380*/  IMAD R10, R0, R11.reuse, UR4 ;  /* 0x00000004000a7e24 */ /* 0x081fe4000f8e020b */
[----:B------:R-:W-:Y:S01]  /*0390*/  IMAD R13, R5, R11, UR4 ;  /* 0x00000004050d7e24 */ /* 0x000fe2000f8e020b */
[----:B------:R-:W-:-:S03]  /*03a0*/  UIADD3 UR4, UPT, UPT, UR4, 0x1, URZ ;  /* 0x0000000104047890 */ /* 0x000fc6000fffe0ff */
[----:B-1----:R-:W-:-:S03]  /*03b0*/  IMAD R12, R13, UR5, R6 ;  /* 0x000000050d0c7c24 */ /* 0x002fc6000f8e0206 */
[----:B------:R-:W-:Y:S01]  /*03c0*/  ISETP.NE.AND P4, PT, R11, UR4, PT ;  /* 0x000000040b007c0c */ /* 0x000fe2000bf85270 */
[----:B------:R-:W-:-:S12]  /*03d0*/  IMAD.MOV.U32 R11, RZ, RZ, R8 ;  /* 0x000000ffff0b7224 */ /* 0x000fd800078e0008 */
.L_x_7:
[----:B------:R-:W0:Y:S01]  /*03e0*/  LDCU UR5, c[0x0][0x39c] ;  /* 0x00007380ff0577ac */ /* 0x000e220008000800 */
[----:B------:R-:W-:Y:S01]  /*03f0*/  ISETP.GE.U32.AND P1, PT, R7, 0x7, PT ;  /* 0x000000070700780c */ /* 0x000fe20003f26070 */
[----:B------:R-:W-:Y:S01]  /*0400*/  IMAD.IADD R15, R12, 0x1, R11 ;  /* 0x000000010c0f7824 */ /* 0x000fe200078e020b */
[----:B------:R-:W-:Y:S01]  /*0410*/  IADD3 R13, PT, PT, R2, R11, RZ ;  /* 0x0000000b020d7210 */ /* 0x000fe20007ffe0ff */
[----:B------:R-:W1:Y:S01]  /*0420*/  LDCU UR8, c[0x0][0x3a8] ;  /* 0x00007500ff0877ac */ /* 0x000e620008000800 */
[----:B------:R-:W-:Y:S01]  /*0430*/  IABS R14, R6 ;  /* 0x00000006000e7213 */ /* 0x000fe20000000000 */
[----:B------:R-:W-:-:S03]  /*0440*/  IMAD.MOV.U32 R19, RZ, RZ, R8 ;  /* 0x000000ffff137224 */ /* 0x000fc600078e0008 */
[C---:B------:R-:W-:Y:S01]  /*0450*/  ISETP.NE.AND P5, PT, R11.reuse, R14, PT ;  /* 0x0000000e0b00720c */ /* 0x040fe20003fa5270 */
[----:B------:R-:W-:Y:S01]  /*0460*/  VIADD R11, R11, 0x1 ;  /* 0x000000010b0b7836 */ /* 0x000fe20000000000 */
[----:B0-----:R-:W-:-:S04]  /*0470*/  ISETP.GE.AND P0, PT, R13, UR5, PT ;  /* 0x000000050d007c0c */ /* 0x001fc8000bf06270 */
[----:B------:R-:W-:Y:S01]  /*0480*/  ISETP.GT.AND P0, PT, R13, -0x1, !P0 ;  /* 0xffffffff0d00780c */ /* 0x000fe20004704270 */
[----:B------:R-:W-:Y:S02]  /*0490*/  IMAD R13, R10, UR5, R13 ;  /* 0x000000050a0d7c24 */ /* 0x000fe4000f8e020d */
[----:B-1----:R-:W-:Y:S01]  /*04a0*/  IMAD R18, R15, UR8, R6 ;  /* 0x000000080f127c24 */ /* 0x002fe2000f8e0206 */
[----:B------:R-:W-:Y:S09]  /*04b0*/  @!P1 BRA `(.L_x_1) ;  /* 0x0000000400309947 */ /* 0x000ff20003800000 */
[----:B------:R-:W-:Y:S01]  /*04c0*/  VIADD R22, R7, 0x1 ;  /* 0x0000000107167836 */ /* 0x000fe20000000000 */
[----:B------:R-:W-:Y:S01]  /*04d0*/  IADD3 R21, PT, PT, -R6, 0x3, RZ ;  /* 0x0000000306157810 */ /* 0x000fe20007ffe1ff */
[----:B------:R-:W-:Y:S01]  /*04e0*/  IMAD.MOV.U32 R20, RZ, RZ, R8 ;  /* 0x000000ffff147224 */ /* 0x000fe200078e0008 */
[----:B------:R-:W-:Y:S01]  /*04f0*/  IADD3 R19, PT, PT, R3, -R6, RZ ;  /* 0x8000000603137210 */ /* 0x000fe20007ffe0ff */
[----:B------:R-:W0:Y:S01]  /*0500*/  LDCU UR5, c[0x0][0x398] ;  /* 0x00007300ff0577ac */ /* 0x000e220008000800 */
[----:B------:R-:W-:-:S05]  /*0510*/  LOP3.LUT R22, R22, 0xfffffff8, RZ, 0xc0, !PT ;  /* 0xfffffff816167812 */ /* 0x000fca00078ec0ff */
[----:B------:R-:W-:-:S07]  /*0520*/  IMAD.MOV R22, RZ, RZ, -R22 ;  /* 0x000000ffff167224 */ /* 0x000fce00078e0a16 */
.L_x_2:
[----:B------:R-:W1:Y:S01]  /*0530*/  LDC.64 R16, c[0x0][0x380] ;  /* 0x0000e000ff107b82 */ /* 0x000e620000000a00 */
[----:B0-----:R-:W-:Y:S01]  /*0540*/  ISETP.GE.AND P1, PT, R19, UR5, PT ;  /* 0x0000000513007c0c */ /* 0x001fe2000bf26270 */
[----:B------:R-:W-:Y:S01]  /*0550*/  IMAD.IADD R24, R3, 0x1, R20 ;  /* 0x0000000103187824 */ /* 0x000fe200078e0214 */
[----:B------:R-:W-:Y:S02]  /*0560*/  IADD3 R25, PT, PT, R18, R20, RZ ;  /* 0x0000001412197210 */ /* 0x000fe40007ffe0ff */
[----:B------:R-:W-:Y:S01]  /*0570*/  ISETP.GT.AND P1, PT, R19, -0x1, !P1 ;  /* 0xffffffff1300780c */ /* 0x000fe20004f24270 */
[----:B------:R-:W-:Y:S02]  /*0580*/  IMAD R23, R13, UR5, R24 ;  /* 0x000000050d177c24 */ /* 0x000fe4000f8e0218 */
[----:B------:R-:W0:Y:S01]  /*0590*/  LDC.64 R14, c[0x0][0x388] ;  /* 0x0000e200ff0e7b82 */ /* 0x000e220000000a00 */
[----:B------:R-:W-:Y:S01]  /*05a0*/  PLOP3.LUT P2, PT, P1, P0, PT, 0x80, 0x8 ;  /* 0x000000000008781c */ /* 0x000fe20000f41070 */
[----:B-1----:R-:W-:-:S12]  /*05b0*/  IMAD.WIDE R16, R23, 0x4, R16 ;  /* 0x0000000417107825 */ /* 0x002fd800078e0210 */
[----:B------:R-:W2:Y:S01]  /*05c0*/  @P2 LDG.E R23, desc[UR6][R16.64] ;  /* 0x0000000610172981 */ /* 0x000ea2000c1e1900 */
[----:B0-----:R-:W-:-:S05]  /*05d0*/  IMAD.WIDE R14, R25, 0x4, R14 ;  /* 0x00000004190e7825 */ /* 0x001fca00078e020e */
[----:B------:R-:W2:Y:S01]  /*05e0*/  @P2 LDG.E R24, desc[UR6][R14.64] ;  /* 0x000000060e182981 */ /* 0x000ea2000c1e1900 */
[----:B------:R-:W-:-:S05]  /*05f0*/  VIADD R25, R19, 0x1 ;  /* 0x0000000113197836 */ /* 0x000fca0000000000 */
[----:B------:R-:W-:-:S04]  /*0600*/  ISETP.GE.AND P1, PT, R25, UR5, PT ;  /* 0x0000000519007c0c */ /* 0x000fc8000bf26270 */
[----:B------:R-:W-:-:S04]  /*0610*/  ISETP.GT.AND P1, PT, R25, -0x1, !P1 ;  /* 0xffffffff1900780c */ /* 0x000fc80004f24270 */
[----:B------:R-:W-:Y:S01]  /*0620*/  PLOP3.LUT P1, PT, P1, P0, PT, 0x80, 0x8 ;  /* 0x000000000008781c */ /* 0x000fe20000f21070 */
[----:B------:R-:W-:Y:S02]  /*0630*/  VIADD R25, R19, 0x2 ;  /* 0x0000000213197836 */ /* 0x000fe40000000000 */
[----:B--2---:R-:W-:-:S10]  /*0640*/  @P2 FFMA R4, R23, R24, R4 ;  /* 0x0000001817042223 */ /* 0x004fd40000000004 */
[----:B------:R-:W2:Y:S04]  /*0650*/  @P1 LDG.E R23, desc[UR6][R16.64+0x4] ;  /* 0x0000040610171981 */ /* 0x000ea8000c1e1900 */
[----:B------:R-:W2:Y:S01]  /*0660*/  @P1 LDG.E R24, desc[UR6][R14.64+0x4] ;  /* 0x000004060e181981 */ /* 0x000ea2000c1e1900 */
[----:B------:R-:W-:-:S04]  /*0670*/  ISETP.GE.AND P2, PT, R25, UR5, PT ;  /* 0x0000000519007c0c */ /* 0x000fc8000bf46270 */
[----:B------:R-:W-:-:S04]  /*0680*/  ISETP.GT.AND P2, PT, R25, -0x1, !P2 ;  /* 0xffffffff1900780c */ /* 0x000fc80005744270 */
[----:B------:R-:W-:-:S13]  /*0690*/  PLOP3.LUT P2, PT, P2, P0, PT, 0x80, 0x8 ;  /* 0x000000000008781c */ /* 0x000fda0001741070 */
[----:B------:R-:W3:Y:S04]  /*06a0*/  @P2 LDG.E R25, desc[UR6][R16.64+0x8] ;  /* 0x0000080610192981 */ /* 0x000ee8000c1e1900 */
[----:B------:R-:W3:Y:S01]  /*06b0*/  @P2 LDG.E R26, desc[UR6][R14.64+0x8] ;  /* 0x000008060e1a2981 */ /* 0x000ee2000c1e1900 */
[----:B--2---:R-:W-:Y:S01]  /*06c0*/  @P1 FFMA R4, R23, R24, R4 ;  /* 0x0000001817041223 */ /* 0x004fe20000000004 */
[----:B------:R-:W-:-:S05]  /*06d0*/  VIADD R23, R19, 0x3 ;  /* 0x0000000313177836 */ /* 0x000fca0000000000 */
[----:B------:R-:W-:-:S04]  /*06e0*/  ISETP.GE.AND P3, PT, R23, UR5, PT ;  /* 0x0000000517007c0c */ /* 0x000fc8000bf66270 */
[----:B------:R-:W-:-:S04]  /*06f0*/  ISETP.GT.AND P3, PT, R23, -0x1, !P3 ;  /* 0xffffffff1700780c */ /* 0x000fc80005f64270 */
[----:B------:R-:W-:-:S13]  /*0700*/  PLOP3.LUT P3, PT, P3, P0, PT, 0x80, 0x8 ;  /* 0x000000000008781c */ /* 0x000fda0001f61070 */
[----:B------:R-:W2:Y:S04]  /*0710*/  @P3 LDG.E R23, desc[UR6][R16.64+0xc] ;  /* 0x00000c0610173981 */ /* 0x000ea8000c1e1900 */
[----:B------:R-:W2:Y:S01]  /*0720*/  @P3 LDG.E R24, desc[UR6][R14.64+0xc] ;  /* 0x00000c060e183981 */ /* 0x000ea2000c1e1900 */
[----:B---3--:R-:W-:Y:S01]  /*0730*/  @P2 FFMA R4, R25, R26, R4 ;  /* 0x0000001a19042223 */ /* 0x008fe20000000004 */
[----:B------:R-:W-:-:S04]  /*0740*/  IADD3 R25, PT, PT, R19, 0x4, RZ ;  /* 0x0000000413197810 */ /* 0x000fc80007ffe0ff */
[----:B------:R-:W-:-:S04]  /*0750*/  ISETP.GE.AND P1, PT, R25, UR5, PT ;  /* 0x0000000519007c0c */ /* 0x000fc8000bf26270 */
[----:B------:R-:W-:-:S04]  /*0760*/  ISETP.GT.AND P1, PT, R25, -0x1, !P1 ;  /* 0xffffffff1900780c */ /* 0x000fc80004f24270 */
[----:B------:R-:W-:-:S13]  /*0770*/  PLOP3.LUT P1, PT, P1, P0, PT, 0x80, 0x8 ;  /* 0x000000000008781c */ /* 0x000fda0000f21070 */
[----:B------:R-:W3:Y:S04]  /*0780*/  @P1 LDG.E R25, desc[UR6][R16.64+0x10] ;  /* 0x0000100610191981 */ /* 0x000ee8000c1e1900 */
[----:B------:R-:W3:Y:S01]  /*0790*/  @P1 LDG.E R26, desc[UR6][R14.64+0x10] ;  /* 0x000010060e1a1981 */ /* 0x000ee2000c1e1900 */
[----:B--2---:R-:W-:Y:S01]  /*07a0*/  @P3 FFMA R4, R23, R24, R4 ;  /* 0x0000001817043223 */ /* 0x004fe20000000004 */
[C---:B------:R-:W-:Y:S02]  /*07b0*/  VIADD R23, R19.reuse, 0x5 ;  /* 0x0000000513177836 */ /* 0x040fe40000000000 */
[----:B------:R-:W-:-:S03]  /*07c0*/  VIADD R24, R19, 0x6 ;  /* 0x0000000613187836 */ /* 0x000fc60000000000 */
[C---:B------:R-:W-:Y:S02]  /*07d0*/  ISETP.GE.AND P3, PT, R23.reuse, UR5, PT ;  /* 0x0000000517007c0c */ /* 0x040fe4000bf66270 */
[C---:B------:R-:W-:Y:S02]  /*07e0*/  ISETP.GE.AND P2, PT, R24.reuse, UR5, PT ;  /* 0x0000000518007c0c */ /* 0x040fe4000bf46270 */
[----:B------:R-:W-:Y:S01]  /*07f0*/  ISETP.GT.AND P3, PT, R23, -0x1, !P3 ;  /* 0xffffffff1700780c */ /* 0x000fe20005f64270 */
[----:B------:R-:W-:Y:S01]  /*0800*/  VIADD R23, R19, 0x7 ;  /* 0x0000000713177836 */ /* 0x000fe20000000000 */
[----:B------:R-:W-:Y:S02]  /*0810*/  ISETP.GT.AND P2, PT, R24, -0x1, !P2 ;  /* 0xffffffff1800780c */ /* 0x000fe40005744270 */
[----:B------:R-:W-:Y:S02]  /*0820*/  PLOP3.LUT P3, PT, P3, P0, PT, 0x80, 0x8 ;  /* 0x000000000008781c */ /* 0x000fe40001f61070 */
[----:B------:R-:W-:-:S02]  /*0830*/  ISETP.GE.AND P6, PT, R23, UR5, PT ;  /* 0x0000000517007c0c */ /* 0x000fc4000bfc6270 */
[----:B------:R-:W-:Y:S02]  /*0840*/  PLOP3.LUT P2, PT, P2, P0, PT, 0x80, 0x8 ;  /* 0x000000000008781c */ /* 0x000fe40001741070 */
[----:B------:R-:W-:-:S04]  /*0850*/  ISETP.GT.AND P6, PT, R23, -0x1, !P6 ;  /* 0xffffffff1700780c */ /* 0x000fc800077c4270 */
[----:B------:R-:W-:-:S03]  /*0860*/  PLOP3.LUT P6, PT, P6, P0, PT, 0x80, 0x8 ;  /* 0x000000000008781c */ /* 0x000fc600037c1070 */
[----:B------:R-:W2:Y:S04]  /*0870*/  @P3 LDG.E R23, desc[UR6][R16.64+0x14] ;  /* 0x0000140610173981 */ /* 0x000ea8000c1e1900 */
[----:B------:R-:W2:Y:S01]  /*0880*/  @P3 LDG.E R24, desc[UR6][R14.64+0x14] ;  /* 0x000014060e183981 */ /* 0x000ea2000c1e1900 */
[----:B---3--:R-:W-:-:S03]  /*0890*/  @P1 FFMA R4, R25, R26, R4 ;  /* 0x0000001a19041223 */ /* 0x008fc60000000004 */
[----:B------:R-:W3:Y:S04]  /*08a0*/  @P2 LDG.E R25, desc[UR6][R16.64+0x18] ;  /* 0x0000180610192981 */ /* 0x000ee8000c1e1900 */
[----:B------:R-:W3:Y:S04]  /*08b0*/  @P2 LDG.E R26, desc[UR6][R14.64+0x18] ;  /* 0x000018060e1a2981 */ /* 0x000ee8000c1e1900 */
[----:B------:R-:W4:Y:S04]  /*08c0*/  @P6 LDG.E R27, desc[UR6][R16.64+0x1c] ;  /* 0x00001c06101b6981 */ /* 0x000f28000c1e1900 */
[----:B------:R-:W4:Y:S01]  /*08d0*/  @P6 LDG.E R28, desc[UR6][R14.64+0x1c] ;  /* 0x00001c060e1c6981 */ /* 0x000f22000c1e1900 */
[----:B------:R-:W-:-:S04]  /*08e0*/  IADD3 R22, PT, PT, R22, 0x8, RZ ;  /* 0x0000000816167810 */ /* 0x000fc80007ffe0ff */
[----:B------:R-:W-:Y:S01]  /*08f0*/  ISETP.NE.AND P1, PT, R22, RZ, PT ;  /* 0x000000ff1600720c */ /* 0x000fe20003f25270 */
[----:B------:R-:W-:Y:S02]  /*0900*/  VIADD R21, R21, 0x8 ;  /* 0x0000000815157836 */ /* 0x000fe40000000000 */
[----:B------:R-:W-:Y:S02]  /*0910*/  VIADD R20, R20, 0x8 ;  /* 0x0000000814147836 */ /* 0x000fe40000000000 */
[----:B------:R-:W-:Y:S02]  /*0920*/  VIADD R19, R19, 0x8 ;  /* 0x0000000813137836 */ /* 0x000fe40000000000 */
[----:B--2---:R-:W-:-:S04]  /*0930*/  @P3 FFMA R4, R23, R24, R4 ;  /* 0x0000001817043223 */ /* 0x004fc80000000004 */
[----:B---3--:R-:W-:-:S04]  /*0940*/  @P2 FFMA R4, R25, R26, R4 ;  /* 0x0000001a19042223 */ /* 0x008fc80000000004 */
[----:B----4-:R-:W-:Y:S01]  /*0950*/  @P6 FFMA R4, R27, R28, R4 ;  /* 0x0000001c1b046223 */ /* 0x010fe20000000004 */
[----:B------:R-:W-:Y:S06]  /*0960*/  @P1 BRA `(.L_x_2) ;  /* 0xfffffff800f01947 */ /* 0x000fec000383ffff */
[----:B------:R-:W-:-:S07]  /*0970*/  IADD3 R19, PT, PT, R21, -0x3, RZ ;  /* 0xfffffffd15137810 */ /* 0x000fce0007ffe0ff */
.L_x_1:
[----:B------:R-:W-:-:S13]  /*0980*/  ISETP.NE.AND P1, PT, R9, RZ, PT ;  /* 0x000000ff0900720c */ /* 0x000fda0003f25270 */
[----:B------:R-:W-:Y:S05]  /*0990*/  @!P1 BRA `(.L_x_3) ;  /* 0x0000000400589947 */ /* 0x000fea0003800000 */
[----:B------:R-:W-:-:S05]  /*09a0*/  VIADD R14, R9, 0xffffffff ;  /* 0xffffffff090e7836 */ /* 0x000fca0000000000 */
[----:B------:R-:W-:-:S13]  /*09b0*/  ISETP.GE.U32.AND P1, PT, R14, 0x3, PT ;  /* 0x000000030e00780c */ /* 0x000fda0003f26070 */
[----:B------:R-:W-:Y:S05]  /*09c0*/  @!P1 BRA `(.L_x_4) ;  /* 0x0000000000909947 */ /* 0x000fea0003800000 */
[----:B------:R-:W0:Y:S01]  /*09d0*/  LDCU UR5, c[0x0][0x398] ;  /* 0x00007300ff0577ac */ /* 0x000e220008000800 */
[----:B------:R-:W1:Y:S01]  /*09e0*/  LDC.64 R16, c[0x0][0x380] ;  /* 0x0000e000ff107b82 */ /* 0x000e620000000a00 */
[--C-:B------:R-:W-:Y:S02]  /*09f0*/  IMAD.IADD R20, R3, 0x1, R19.reuse ;  /* 0x0000000103147824 */ /* 0x100fe400078e0213 */
[----:B------:R-:W-:Y:S02]  /*0a00*/  IMAD.IADD R23, R18, 0x1, R19 ;  /* 0x0000000112177824 */ /* 0x000fe400078e0213 */
[C---:B------:R-:W-:Y:S01]  /*0a10*/  VIADD R21, R20.reuse, 0x1 ;  /* 0x0000000114157836 */ /* 0x040fe20000000000 */
[C---:B------:R-:W-:Y:S01]  /*0a20*/  IADD3 R22, PT, PT, R20.reuse, 0x2, RZ ;  /* 0x0000000214167810 */ /* 0x040fe20007ffe0ff */
[C---:B------:R-:W-:Y:S01]  /*0a30*/  VIADD R24, R20.reuse, 0x3 ;  /* 0x0000000314187836 */ /* 0x040fe20000000000 */
[----:B------:R-:W2:Y:S01]  /*0a40*/  LDC.64 R14, c[0x0][0x388] ;  /* 0x0000e200ff0e7b82 */ /* 0x000ea20000000a00 */
[----:B0-----:R-:W-:-:S02]  /*0a50*/  ISETP.GE.AND P1, PT, R20, UR5, PT ;  /* 0x0000000514007c0c */ /* 0x001fc4000bf26270 */
[C---:B------:R-:W-:Y:S02]  /*0a60*/  ISETP.GE.AND P2, PT, R21.reuse, UR5, PT ;  /* 0x0000000515007c0c */ /* 0x040fe4000bf46270 */
[----:B------:R-:W-:Y:S02]  /*0a70*/  ISETP.GT.AND P1, PT, R20, -0x1, !P1 ;  /* 0xffffffff1400780c */ /* 0x000fe40004f24270 */
[C---:B------:R-:W-:Y:S02]  /*0a80*/  ISETP.GE.AND P3, PT, R22.reuse, UR5, PT ;  /* 0x0000000516007c0c */ /* 0x040fe4000bf66270 */
[----:B------:R-:W-:Y:S01]  /*0a90*/  ISETP.GT.AND P2, PT, R21, -0x1, !P2 ;  /* 0xffffffff1500780c */ /* 0x000fe20005744270 */
[----:B------:R-:W-:Y:S01]  /*0aa0*/  IMAD R21, R13, UR5, R20 ;  /* 0x000000050d157c24 */ /* 0x000fe2000f8e0214 */
[----:B------:R-:W-:Y:S02]  /*0ab0*/  PLOP3.LUT P1, PT, P1, P0, PT, 0x80, 0x8 ;  /* 0x000000000008781c */ /* 0x000fe40000f21070 */
[----:B------:R-:W-:Y:S01]  /*0ac0*/  ISETP.GT.AND P3, PT, R22, -0x1, !P3 ;  /* 0xffffffff1600780c */ /* 0x000fe20005f64270 */
[----:B-1----:R-:W-:Y:S01]  /*0ad0*/  IMAD.WIDE R16, R21, 0x4, R16 ;  /* 0x0000000415107825 */ /* 0x002fe200078e0210 */
[----:B------:R-:W-:-:S02]  /*0ae0*/  ISETP.GE.AND P6, PT, R24, UR5, PT ;  /* 0x0000000518007c0c */ /* 0x000fc4000bfc6270 */
[----:B------:R-:W-:Y:S01]  /*0af0*/  PLOP3.LUT P2, PT, P2, P0, PT, 0x80, 0x8 ;  /* 0x000000000008781c */ /* 0x000fe20001741070 */
[----:B--2---:R-:W-:Y:S01]  /*0b00*/  IMAD.WIDE R14, R23, 0x4, R14 ;  /* 0x00000004170e7825 */ /* 0x004fe200078e020e */
[----:B------:R-:W-:Y:S02]  /*0b10*/  ISETP.GT.AND P6, PT, R24, -0x1, !P6 ;  /* 0xffffffff1800780c */ /* 0x000fe400077c4270 */
[----:B------:R-:W-:Y:S02]  /*0b20*/  PLOP3.LUT P3, PT, P3, P0, PT, 0x80, 0x8 ;  /* 0x000000000008781c */ /* 0x000fe40001f61070 */
[----:B------:R-:W-:Y:S01]  /*0b30*/  PLOP3.LUT P6, PT, P6, P0, PT, 0x80, 0x8 ;  /* 0x000000000008781c */ /* 0x000fe200037c1070 */
[----:B------:R-:W2:Y:S04]  /*0b40*/  @P1 LDG.E R21, desc[UR6][R16.64] ;  /* 0x0000000610151981 */ /* 0x000ea8000c1e1900 */
[----:B------:R-:W2:Y:S04]  /*0b50*/  @P1 LDG.E R20, desc[UR6][R14.64] ;  /* 0x000000060e141981 */ /* 0x000ea8000c1e1900 */
[----:B------:R-:W3:Y:S04]  /*0b60*/  @P2 LDG.E R23, desc[UR6][R16.64+0x4] ;  /* 0x0000040610172981 */ /* 0x000ee8000c1e1900 */
[----:B------:R-:W3:Y:S04]  /*0b70*/  @P2 LDG.E R22, desc[UR6][R14.64+0x4] ;  /* 0x000004060e162981 */ /* 0x000ee8000c1e1900 */
[----:B------:R-:W4:Y:S04]  /*0b80*/  @P3 LDG.E R25, desc[UR6][R16.64+0x8] ;  /* 0x0000080610193981 */ /* 0x000f28000c1e1900 */
[----:B------:R-:W4:Y:S04]  /*0b90*/  @P3 LDG.E R24, desc[UR6][R14.64+0x8] ;  /* 0x000008060e183981 */ /* 0x000f28000c1e1900 */
[----:B------:R-:W5:Y:S04]  /*0ba0*/  @P6 LDG.E R27, desc[UR6][R16.64+0xc] ;  /* 0x00000c06101b6981 */ /* 0x000f68000c1e1900 */
[----:B------:R-:W5:Y:S01]  /*0bb0*/  @P6 LDG.E R26, desc[UR6][R14.64+0xc] ;  /* 0x00000c060e1a6981 */ /* 0x000f62000c1e1900 */
[----:B------:R-:W-:-:S02]  /*0bc0*/  VIADD R19, R19, 0x4 ;  /* 0x0000000413137836 */ /* 0x000fc40000000000 */
[----:B--2---:R-:W-:-:S04]  /*0bd0*/  @P1 FFMA R4, R21, R20, R4 ;  /* 0x0000001415041223 */ /* 0x004fc80000000004 */
[----:B---3--:R-:W-:-:S04]  /*0be0*/  @P2 FFMA R4, R23, R22, R4 ;  /* 0x0000001617042223 */ /* 0x008fc80000000004 */
[----:B----4-:R-:W-:-:S04]  /*0bf0*/  @P3 FFMA R4, R25, R24, R4 ;  /* 0x0000001819043223 */ /* 0x010fc80000000004 */
[----:B-----5:R-:W-:-:S07]  /*0c00*/  @P6 FFMA R4, R27, R26, R4 ;  /* 0x0000001a1b046223 */ /* 0x020fce0000000004 */
.L_x_4:
[----:B------:R-:W-:-:S04]  /*0c10*/  IADD3 R14, PT, PT, R7, 0x1, RZ ;  /* 0x00000001070e7810 */ /* 0x000fc80007ffe0ff */
[----:B------:R-:W-:-:S13]  /*0c20*/  LOP3.LUT P1, R14, R14, 0x3, RZ, 0xc0, !PT ;  /* 0x000000030e0e7812 */ /* 0x000fda000782c0ff */
[----:B------:R-:W-:Y:S05]  /*0c30*/  @!P1 BRA `(.L_x_3) ;  /* 0x0000000000b09947 */ /* 0x000fea0003800000 */
[----:B------:R-:W-:Y:S02]  /*0c40*/  ISETP.NE.AND P1, PT, R14, 0x1, PT ;  /* 0x000000010e00780c */ /* 0x000fe40003f25270 */
[----:B------:R-:W-:-:S04]  /*0c50*/  LOP3.LUT R15, R7, 0x1, RZ, 0xc0, !PT ;  /* 0x00000001070f7812 */ /* 0x000fc800078ec0ff */
[----:B------:R-:W-:-:S07]  /*0c60*/  ISETP.NE.U32.AND P3, PT, R15, 0x1, PT ;  /* 0x000000010f00780c */ /* 0x000fce0003f65070 */
[----:B------:R-:W-:Y:S06]  /*0c70*/  @!P1 BRA `(.L_x_5) ;  /* 0x0000000000589947 */ /* 0x000fec0003800000 */
[----:B------:R-:W0:Y:S01]  /*0c80*/  LDCU UR5, c[0x0][0x398] ;  /* 0x00007300ff0577ac */ /* 0x000e220008000800 */
[----:B------:R-:W1:Y:S01]  /*0c90*/  LDC.64 R16, c[0x0][0x380] ;  /* 0x0000e000ff107b82 */ /* 0x000e620000000a00 */
[--C-:B------:R-:W-:Y:S02]  /*0ca0*/  IMAD.IADD R20, R3, 0x1, R19.reuse ;  /* 0x0000000103147824 */ /* 0x100fe400078e0213 */
[----:B------:R-:W-:Y:S02]  /*0cb0*/  IMAD.IADD R23, R18, 0x1, R19 ;  /* 0x0000000112177824 */ /* 0x000fe400078e0213 */
[----:B------:R-:W-:-:S03]  /*0cc0*/  VIADD R21, R20, 0x1 ;  /* 0x0000000114157836 */ /* 0x000fc60000000000 */
[----:B------:R-:W2:Y:S01]  /*0cd0*/  LDC.64 R14, c[0x0][0x388] ;  /* 0x0000e200ff0e7b82 */ /* 0x000ea20000000a00 */
[C---:B0-----:R-:W-:Y:S02]  /*0ce0*/  ISETP.GE.AND P1, PT, R20.reuse, UR5, PT ;  /* 0x0000000514007c0c */ /* 0x041fe4000bf26270 */
[C---:B------:R-:W-:Y:S02]  /*0cf0*/  ISETP.GE.AND P2, PT, R21.reuse, UR5, PT ;  /* 0x0000000515007c0c */ /* 0x040fe4000bf46270 */
[----:B------:R-:W-:Y:S02]  /*0d00*/  ISETP.GT.AND P1, PT, R20, -0x1, !P1 ;  /* 0xffffffff1400780c */ /* 0x000fe40004f24270 */
[----:B------:R-:W-:Y:S01]  /*0d10*/  ISETP.GT.AND P2, PT, R21, -0x1, !P2 ;  /* 0xffffffff1500780c */ /* 0x000fe20005744270 */
[----:B------:R-:W-:Y:S01]  /*0d20*/  IMAD R21, R13, UR5, R20 ;  /* 0x000000050d157c24 */ /* 0x000fe2000f8e0214 */
[----:B------:R-:W-:Y:S02]  /*0d30*/  PLOP3.LUT P1, PT, P1, P0, PT, 0x80, 0x8 ;  /* 0x000000000008781c */ /* 0x000fe40000f21070 */
[----:B------:R-:W-:Y:S01]  /*0d40*/  PLOP3.LUT P2, PT, P2, P0, PT, 0x80, 0x8 ;  /* 0x000000000008781c */ /* 0x000fe20001741070 */
[----:B-1----:R-:W-:-:S04]  /*0d50*/  IMAD.WIDE R16, R21, 0x4, R16 ;  /* 0x0000000415107825 */ /* 0x002fc800078e0210 */
[----:B--2---:R-:W-:-:S06]  /*0d60*/  IMAD.WIDE R14, R23, 0x4, R14 ;  /* 0x00000004170e7825 */ /* 0x004fcc00078e020e */
[----:B------:R-:W2:Y:S04]  /*0d70*/  @P1 LDG.E R21, desc[UR6][R16.64] ;  /* 0x0000000610151981 */ /* 0x000ea8000c1e1900 */
[----:B------:R-:W2:Y:S04]  /*0d80*/  @P1 LDG.E R20, desc[UR6][R14.64] ;  /* 0x000000060e141981 */ /* 0x000ea8000c1e1900 */
[----:B------:R-:W3:Y:S04]  /*0d90*/  @P2 LDG.E R23, desc[UR6][R16.64+0x4] ;  /* 0x0000040610172981 */ /* 0x000ee8000c1e1900 */
[----:B------:R-:W3:Y:S01]  /*0da0*/  @P2 LDG.E R22, desc[UR6][R14.64+0x4] ;  /* 0x000004060e162981 */ /* 0x000ee2000c1e1900 */
[----:B------:R-:W-:Y:S01]  /*0db0*/  IADD3 R19, PT, PT, R19, 0x2, RZ ;  /* 0x0000000213137810 */ /* 0x000fe20007ffe0ff */
[----:B--2---:R-:W-:-:S04]  /*0dc0*/  @P1 FFMA R4, R21, R20, R4 ;  /* 0x0000001415041223 */ /* 0x004fc80000000004 */
[----:B---3--:R-:W-:-:S07]  /*0dd0*/  @P2 FFMA R4, R23, R22, R4 ;  /* 0x0000001617042223 */ /* 0x008fce0000000004 */
.L_x_5:
[----:B------:R-:W-:Y:S05]  /*0de0*/  @!P3 BRA `(.L_x_3) ;  /* 0x000000000044b947 */ /* 0x000fea0003800000 */
[----:B------:R-:W0:Y:S01]  /*0df0*/  LDCU UR5, c[0x0][0x398] ;  /* 0x00007300ff0577ac */ /* 0x000e220008000800 */
[----:B------:R-:W-:Y:S01]  /*0e00*/  IMAD.IADD R20, R3, 0x1, R19 ;  /* 0x0000000103147824 */ /* 0x000fe200078e0213 */
[----:B------:R-:W-:Y:S04]  /*0e10*/  BSSY.RECONVERGENT B0, `(.L_x_3) ;  /* 0x000000e000007945 */ /* 0x000fe80003800200 */
[----:B0-----:R-:W-:-:S04]  /*0e20*/  ISETP.GE.AND P1, PT, R20, UR5, PT ;  /* 0x0000000514007c0c */ /* 0x001fc8000bf26270 */
[----:B------:R-:W-:-:S04]  /*0e30*/  ISETP.GT.AND P1, PT, R20, -0x1, !P1 ;  /* 0xffffffff1400780c */ /* 0x000fc80004f24270 */
[----:B------:R-:W-:-:S13]  /*0e40*/  PLOP3.LUT P1, PT, P1, P0, PT, 0x80, 0x8 ;  /* 0x000000000008781c */ /* 0x000fda0000f21070 */
[----:B------:R-:W-:Y:S05]  /*0e50*/  @!P1 BRA `(.L_x_6) ;  /* 0x0000000000249947 */ /* 0x000fea0003800000 */
[----:B------:R-:W0:Y:S01]  /*0e60*/  LDC.64 R14, c[0x0][0x380] ;  /* 0x0000e000ff0e7b82 */ /* 0x000e220000000a00 */
[----:B------:R-:W-:Y:S02]  /*0e70*/  IMAD R13, R13, UR5, R20 ;  /* 0x000000050d0d7c24 */ /* 0x000fe4000f8e0214 */
[----:B------:R-:W-:-:S05]  /*0e80*/  IMAD.IADD R19, R18, 0x1, R19 ;  /* 0x0000000112137824 */ /* 0x000fca00078e0213 */
[----:B------:R-:W1:Y:S01]  /*0e90*/  LDC.64 R16, c[0x0][0x388] ;  /* 0x0000e200ff107b82 */ /* 0x000e620000000a00 */
[----:B0-----:R-:W-:-:S06]  /*0ea0*/  IMAD.WIDE R14, R13, 0x4, R14 ;  /* 0x000000040d0e7825 */ /* 0x001fcc00078e020e */
[----:B------:R-:W2:Y:S01]  /*0eb0*/  LDG.E R15, desc[UR6][R14.64] ;  /* 0x000000060e0f7981 */ /* 0x000ea2000c1e1900 */
[----:B-1----:R-:W-:-:S06]  /*0ec0*/  IMAD.WIDE R16, R19, 0x4, R16 ;  /* 0x0000000413107825 */ /* 0x002fcc00078e0210 */
[----:B------:R-:W2:Y:S02]  /*0ed0*/  LDG.E R16, desc[UR6][R16.64] ;  /* 0x0000000610107981 */ /* 0x000ea4000c1e1900 */
[----:B--2---:R-:W-:-:S07]  /*0ee0*/  FFMA R4, R15, R16, R4 ;  /* 0x000000100f047223 */ /* 0x004fce0000000004 */
.L_x_6:
[----:B------:R-:W-:Y:S05]  /*0ef0*/  BSYNC.RECONVERGENT B0 ;  /* 0x0000000000007941 */ /* 0x000fea0003800200 */
.L_x_3:
[----:B------:R-:W-:Y:S05]  /*0f00*/  @P5 BRA `(.L_x_7) ;  /* 0xfffffff400345947 */ /* 0x000fea000383ffff */
[----:B------:R-:W-:Y:S05]  /*0f10*/  @P4 BRA `(.L_x_8) ;  /* 0xfffffff400104947 */ /* 0x000fea000383ffff */
.L_x_0:
[----:B------:R-:W0:Y:S01]  /*0f20*/  LDC R8, c[0x0][0x3a4] ;  /* 0x0000e900ff087b82 */ /* 0x000e220000000800 */
[----:B------:R-:W1:Y:S07]  /*0f30*/  LDCU.64 UR8, c[0x0][0x398] ;  /* 0x00007300ff0877ac */ /* 0x000e6e0008000a00 */
[----:B------:R-:W2:Y:S01]  /*0f40*/  LDC.64 R6, c[0x0][0x390] ;  /* 0x0000e400ff067b82 */ /* 0x000ea20000000a00 */
[----:B0-----:R-:W-:-:S04]  /*0f50*/  IMAD R5, R0, R8, R5 ;  /* 0x0000000800057224 */ /* 0x001fc800078e0205 */
[----:B-1----:R-:W-:-:S04]  /*0f60*/  IMAD R2, R5, UR9, R2 ;  /* 0x0000000905027c24 */ /* 0x002fc8000f8e0202 */
[----:B------:R-:W-:-:S04]  /*0f70*/  IMAD R3, R2, UR8, R3 ;  /* 0x0000000802037c24 */ /* 0x000fc8000f8e0203 */
[----:B--2---:R-:W-:-:S05]  /*0f80*/  IMAD.WIDE R2, R3, 0x4, R6 ;  /* 0x0000000403027825 */ /* 0x004fca00078e0206 */
[----:B------:R-:W-:Y:S01]  /*0f90*/  STG.E desc[UR6][R2.64], R4 ;  /* 0x0000000402007986 */ /* 0x000fe2000c101906 */
[----:B------:R-:W-:Y:S05]  /*0fa0*/  EXIT ;  /* 0x000000000000794d */ /* 0x000fea0003800000 */
.L_x_9:
[----:B------:R-:W-:-:S00]  /*0fb0*/  BRA `(.L_x_9) ;  /* 0xfffffffc00fc7947 */ /* 0x000fc0000383ffff */
[----:B------:R-:W-:-:S00]  /*0fc0*/  NOP ;  /* 0x0000000000007918 */ /* 0x000fc00000000000 */
        /* <DEDUP_REMOVED lines=11> */
.L_x_10:


//--------------------- .nv.shared.reserved.0     --------------------------
	.section	.nv.shared.reserved.0,"aw",@nobits
	.weak		__nv_reservedSMEM_offset_0_alias
	.size		__nv_reservedSMEM_offset_0_alias, 0, 64
	.other		__nv_reservedSMEM_offset_0_alias,@"STO_CUDA_RESERVED_SHARED STV_DEFAULT"
__nv_reservedSMEM_offset_0_alias:
	.zero		0
	.zero		64


//--------------------- .nv.constant0._Z11naiveConv2dPfS_S_iiiiii --------------------------
	.section	.nv.constant0._Z11naiveConv2dPfS_S_iiiiii,"a",@progbits
	.sectionflags	@""
	.align	4
.nv.constant0._Z11naiveConv2dPfS_S_iiiiii:
	.zero		944


//--------------------- SYMBOLS --------------------------

	.type		.nv.reservedSmem.offset0,@object
	.size		.nv.reservedSmem.offset0,0x4
